	.headerflags	@"EF_CUDA_TEXMODE_UNIFIED EF_CUDA_64BIT_ADDRESS EF_CUDA_ACCELERATORS EF_CUDA_SM90 EF_CUDA_VIRTUAL_SM(EF_CUDA_SM90)"
	.elftype	@"ET_EXEC"


//--------------------- .nv.info                  --------------------------
	.section	.nv.info,"",@"SHT_CUDA_INFO"
	.align	4


	//----- nvinfo : EIATTR_REGCOUNT
	.align		4
        /*0000*/ 	.byte	0x04, 0x2f
        /*0002*/ 	.short	(.L_1 - .L_0)
	.align		4
.L_0:
        /*0004*/ 	.word	index@(triton_poi_fused_convolution_leaky_relu_4)
        /*0008*/ 	.word	0x00000010


	//----- nvinfo : EIATTR_MIN_STACK_SIZE
	.align		4
.L_1:
        /*000c*/ 	.byte	0x04, 0x12
        /*000e*/ 	.short	(.L_3 - .L_2)
	.align		4
.L_2:
        /*0010*/ 	.word	index@(triton_poi_fused_convolution_leaky_relu_4)
        /*0014*/ 	.word	0x00000000


	//----- nvinfo : EIATTR_FRAME_SIZE
	.align		4
.L_3:
        /*0018*/ 	.byte	0x04, 0x11
        /*001a*/ 	.short	(.L_5 - .L_4)
	.align		4
.L_4:
        /*001c*/ 	.word	index@(triton_poi_fused_convolution_leaky_relu_4)
        /*0020*/ 	.word	0x00000000


	//----- nvinfo : EIATTR_MIN_STACK_SIZE
	.align		4
.L_5:
        /*0024*/ 	.byte	0x04, 0x12
        /*0026*/ 	.short	(.L_7 - .L_6)
	.align		4
.L_6:
        /*0028*/ 	.word	index@(triton_poi_fused_convolution_leaky_relu_4)
        /*002c*/ 	.word	0x00000000
.L_7:


//--------------------- .nv.info.triton_poi_fused_convolution_leaky_relu_4 --------------------------
	.section	.nv.info.triton_poi_fused_convolution_leaky_relu_4,"",@"SHT_CUDA_INFO"
	.sectionflags	@""
	.align	4


	//----- nvinfo : EIATTR_CUDA_API_VERSION
	.align		4
        /*0000*/ 	.byte	0x04, 0x37
        /*0002*/ 	.short	(.L_9 - .L_8)
.L_8:
        /*0004*/ 	.word	0x0000007c


	//----- nvinfo : EIATTR_KPARAM_INFO
	.align		4
.L_9:
        /*0008*/ 	.byte	0x04, 0x17
        /*000a*/ 	.short	(.L_11 - .L_10)
.L_10:
        /*000c*/ 	.word	0x00000000
        /*0010*/ 	.short	0x0003
        /*0012*/ 	.short	0x0018
        /*0014*/ 	.byte	0x00, 0xf0, 0x11, 0x00


	//----- nvinfo : EIATTR_KPARAM_INFO
	.align		4
.L_11:
        /*0018*/ 	.byte	0x04, 0x17
        /*001a*/ 	.short	(.L_13 - .L_12)
.L_12:
        /*001c*/ 	.word	0x00000000
        /*0020*/ 	.short	0x0002
        /*0022*/ 	.short	0x0010
        /*0024*/ 	.byte	0x00, 0xf4, 0x21, 0x00


	//----- nvinfo : EIATTR_KPARAM_INFO
	.align		4
.L_13:
        /*0028*/ 	.byte	0x04, 0x17
        /*002a*/ 	.short	(.L_15 - .L_14)
.L_14:
        /*002c*/ 	.word	0x00000000
        /*0030*/ 	.short	0x0001
        /*0032*/ 	.short	0x0008
        /*0034*/ 	.byte	0x00, 0xf4, 0x21, 0x00


	//----- nvinfo : EIATTR_KPARAM_INFO
	.align		4
.L_15:
        /*0038*/ 	.byte	0x04, 0x17
        /*003a*/ 	.short	(.L_17 - .L_16)
.L_16:
        /*003c*/ 	.word	0x00000000
        /*0040*/ 	.short	0x0000
        /*0042*/ 	.short	0x0000
        /*0044*/ 	.byte	0x00, 0xf4, 0x21, 0x00


	//----- nvinfo : EIATTR_SPARSE_MMA_MASK
	.align		4
.L_17:
        /*0048*/ 	.byte	0x03, 0x50
        /*004a*/ 	.short	0x0000


	//----- nvinfo : EIATTR_MAXREG_COUNT
	.align		4
        /*004c*/ 	.byte	0x03, 0x1b
        /*004e*/ 	.short	0x00ff


	//----- nvinfo : EIATTR_EXIT_INSTR_OFFSETS
	.align		4
        /*0050*/ 	.byte	0x04, 0x1c
        /*0052*/ 	.short	(.L_19 - .L_18)


	//   ....[0]....
.L_18:
        /*0054*/ 	.word	0x00000270


	//   ....[1]....
        /*0058*/ 	.word	0x00000290


	//----- nvinfo : EIATTR_REQNTID
	.align		4
.L_19:
        /*005c*/ 	.byte	0x04, 0x10
        /*005e*/ 	.short	(.L_21 - .L_20)
.L_20:
        /*0060*/ 	.word	0x00000080
        /*0064*/ 	.word	0x00000001
        /*0068*/ 	.word	0x00000001


	//----- nvinfo : EIATTR_CBANK_PARAM_SIZE
	.align		4
.L_21:
        /*006c*/ 	.byte	0x03, 0x19
        /*006e*/ 	.short	0x001c


	//----- nvinfo : EIATTR_PARAM_CBANK
	.align		4
        /*0070*/ 	.byte	0x04, 0x0a
        /*0072*/ 	.short	(.L_23 - .L_22)
	.align		4
.L_22:
        /*0074*/ 	.word	index@(.nv.constant0.triton_poi_fused_convolution_leaky_relu_4)
        /*0078*/ 	.short	0x0210
        /*007a*/ 	.short	0x001c


	//----- nvinfo : EIATTR_SW_WAR
	.align		4
.L_23:
        /*007c*/ 	.byte	0x04, 0x36
        /*007e*/ 	.short	(.L_25 - .L_24)
.L_24:
        /*0080*/ 	.word	0x00000008
.L_25:


//--------------------- .nv.callgraph             --------------------------
	.section	.nv.callgraph,"",@"SHT_CUDA_CALLGRAPH"
	.align	4
	.sectionentsize	8
	.align		4
        /*0000*/ 	.word	0x00000000
	.align		4
        /*0004*/ 	.word	0xffffffff
	.align		4
        /*0008*/ 	.word	0x00000000
	.align		4
        /*000c*/ 	.word	0xfffffffe
	.align		4
        /*0010*/ 	.word	0x00000000
	.align		4
        /*0014*/ 	.word	0xfffffffd
	.align		4
        /*0018*/ 	.word	0x00000000
	.align		4
        /*001c*/ 	.word	0xfffffffc


//--------------------- .text.triton_poi_fused_convolution_leaky_relu_4 --------------------------
	.section	.text.triton_poi_fused_convolution_leaky_relu_4,"ax",@progbits
	.align	128
        .global         triton_poi_fused_convolution_leaky_relu_4
        .type           triton_poi_fused_convolution_leaky_relu_4,@function
        .size           triton_poi_fused_convolution_leaky_relu_4,(.L_x_1 - triton_poi_fused_convolution_leaky_relu_4)
        .other          triton_poi_fused_convolution_leaky_relu_4,@"STO_CUDA_ENTRY STV_DEFAULT"
triton_poi_fused_convolution_leaky_relu_4:
.text.triton_poi_fused_convolution_leaky_relu_4:
[----:B------:R-:W0:Y:S02]  /*0000*/  LDC R1, c[0x0][0x28] ;  /* 0x00000a00ff017b82 */ /* 0x000e240000000800 */
[----:B------:R-:W1:Y:S01]  /*0010*/  S2R R0, SR_TID.X ;  /* 0x0000000000007919 */ /* 0x000e620000002100 */
[----:B------:R-:W2:Y:S01]  /*0020*/  LDC.64 R4, c[0x0][0x218] ;  /* 0x00008600ff047b82 */ /* 0x000ea20000000a00 */
[----:B------:R-:W-:Y:S01]  /*0030*/  IMAD.MOV.U32 R11, RZ, RZ, RZ ;  /* 0x000000ffff0b7224 */ /* 0x000fe200078e00ff */
[----:B------:R-:W-:Y:S01]  /*0040*/  ULDC.64 UR4, c[0x0][0x208] ;  /* 0x0000820000047ab9 */ /* 0x000fe20000000a00 */
[----:B------:R-:W3:Y:S01]  /*0050*/  S2R R7, SR_CTAID.X ;  /* 0x0000000000077919 */ /* 0x000ee20000002500 */
[----:B------:R-:W-:Y:S01]  /*0060*/  ULDC.64 UR6, c[0x0][0x220] ;  /* 0x0000880000067ab9 */ /* 0x000fe20000000a00 */
[----:B-1----:R-:W-:Y:S01]  /*0070*/  IMAD.SHL.U32 R0, R0, 0x2, RZ ;  /* 0x0000000200007824 */ /* 0x002fe200078e00ff */
[----:B---3--:R-:W-:-:S04]  /*0080*/  SHF.R.S32.HI R2, RZ, 0x17, R7 ;  /* 0x00000017ff027819 */ /* 0x008fc80000011407 */
[----:B------:R-:W-:Y:S02]  /*0090*/  LOP3.LUT R0, R0, 0xfe, RZ, 0xc0, !PT ;  /* 0x000000fe00007812 */ /* 0x000fe400078ec0ff */
[----:B------:R-:W-:-:S03]  /*00a0*/  SGXT R2, R2, 0x1 ;  /* 0x000000010202781a */ /* 0x000fc60000000200 */
[----:B------:R-:W-:-:S05]  /*00b0*/  IMAD R7, R7, 0x100, R0 ;  /* 0x0000010007077824 */ /* 0x000fca00078e0200 */
[----:B------:R-:W-:Y:S02]  /*00c0*/  LEA.HI R0, R2, R7, RZ, 0x2 ;  /* 0x0000000702007211 */ /* 0x000fe400078f10ff */
[----:B------:R-:W1:Y:S01]  /*00d0*/  LDC.64 R2, c[0x0][0x210] ;  /* 0x00008400ff027b82 */ /* 0x000e620000000a00 */
[----:B------:R-:W-:Y:S02]  /*00e0*/  ISETP.GE.AND P2, PT, R7, 0x800, PT ;  /* 0x000008000700780c */ /* 0x000fe40003f46270 */
[--C-:B------:R-:W-:Y:S02]  /*00f0*/  SHF.R.S32.HI R6, RZ, 0x2, R0.reuse ;  /* 0x00000002ff067819 */ /* 0x100fe40000011400 */
[----:B------:R-:W-:Y:S01]  /*0100*/  SHF.R.S32.HI R9, RZ, 0x1f, R0 ;  /* 0x0000001fff097819 */ /* 0x000fe20000011400 */
[----:B------:R-:W-:-:S03]  /*0110*/  IMAD.MOV.U32 R0, RZ, RZ, RZ ;  /* 0x000000ffff007224 */ /* 0x000fc600078e00ff */
[----:B------:R-:W-:-:S04]  /*0120*/  LEA.HI R9, R9, R6, RZ, 0x7 ;  /* 0x0000000609097211 */ /* 0x000fc800078f38ff */
[----:B------:R-:W-:-:S05]  /*0130*/  LOP3.LUT R9, R9, 0xffffff80, RZ, 0xc0, !PT ;  /* 0xffffff8009097812 */ /* 0x000fca00078ec0ff */
[----:B------:R-:W-:-:S04]  /*0140*/  IMAD.IADD R9, R6, 0x1, -R9 ;  /* 0x0000000106097824 */ /* 0x000fc800078e0a09 */
[----:B--2---:R-:W-:Y:S01]  /*0150*/  IMAD.WIDE R4, R9, 0x4, R4 ;  /* 0x0000000409047825 */ /* 0x004fe200078e0204 */
[----:B------:R-:W-:-:S03]  /*0160*/  CS2R R8, SRZ ;  /* 0x0000000000087805 */ /* 0x000fc6000001ff00 */
[----:B-1----:R-:W-:Y:S01]  /*0170*/  IMAD.WIDE R2, R7, 0x4, R2 ;  /* 0x0000000407027825 */ /* 0x002fe200078e0202 */
[----:B------:R-:W2:Y:S04]  /*0180*/  @!P2 LDG.E.EL R11, desc[UR4][R4.64] ;  /* 0x00000004040ba981 */ /* 0x000ea8000c2e1900 */
[----:B------:R-:W2:Y:S04]  /*0190*/  @!P2 LDG.E.64 R8, desc[UR4][R2.64] ;  /* 0x000000040208a981 */ /* 0x000ea8000c1e1b00 */
[----:B------:R-:W3:Y:S01]  /*01a0*/  @!P2 LDG.E.EL R0, desc[UR4][R4.64] ;  /* 0x000000040400a981 */ /* 0x000ee2000c2e1900 */
[----:B------:R-:W-:-:S04]  /*01b0*/  IADD3 R6, P3, R7, UR6, RZ ;  /* 0x0000000607067c10 */ /* 0x000fc8000ff7e0ff */
[----:B------:R-:W-:Y:S02]  /*01c0*/  LEA.HI.X.SX32 R7, R7, UR7, 0x1, P3 ;  /* 0x0000000707077c11 */ /* 0x000fe400098f0eff */
[----:B--2---:R-:W-:Y:S02]  /*01d0*/  FSETP.GT.AND P1, PT, R8, -R11, PT ;  /* 0x8000000b0800720b */ /* 0x004fe40003f24000 */
[----:B---3--:R-:W-:Y:S02]  /*01e0*/  FSETP.GT.AND P0, PT, R9, -R0, PT ;  /* 0x800000000900720b */ /* 0x008fe40003f04000 */
[----:B------:R-:W-:Y:S02]  /*01f0*/  SEL R10, RZ, 0x1, !P1 ;  /* 0x00000001ff0a7807 */ /* 0x000fe40004800000 */
[----:B------:R-:W-:Y:S01]  /*0200*/  SEL R13, RZ, 0x100, !P0 ;  /* 0x00000100ff0d7807 */ /* 0x000fe20004000000 */
[----:B------:R-:W-:-:S04]  /*0210*/  FADD R8, R11, R8 ;  /* 0x000000080b087221 */ /* 0x000fc80000000000 */
[----:B------:R-:W-:Y:S02]  /*0220*/  IMAD.IADD R13, R10, 0x1, R13 ;  /* 0x000000010a0d7824 */ /* 0x000fe400078e020d */
[----:B------:R-:W-:Y:S01]  /*0230*/  FADD R9, R0, R9 ;  /* 0x0000000900097221 */ /* 0x000fe20000000000 */
[----:B------:R-:W-:Y:S02]  /*0240*/  @!P1 FMUL R8, R8, 0.10000000149011611938 ;  /* 0x3dcccccd08089820 */ /* 0x000fe40000400000 */
[----:B------:R1:W-:Y:S01]  /*0250*/  @!P2 STG.E.U16 desc[UR4][R6.64], R13 ;  /* 0x0000000d0600a986 */ /* 0x0003e2000c101504 */
[----:B------:R-:W-:Y:S01]  /*0260*/  @!P0 FMUL R9, R9, 0.10000000149011611938 ;  /* 0x3dcccccd09098820 */ /* 0x000fe20000400000 */
[----:B------:R-:W-:Y:S06]  /*0270*/  @P2 EXIT ;  /* 0x000000000000294d */ /* 0x000fec0003800000 */
[----:B------:R-:W-:Y:S01]  /*0280*/  STG.E.64 desc[UR4][R2.64], R8 ;  /* 0x0000000802007986 */ /* 0x000fe2000c101b04 */
[----:B------:R-:W-:Y:S05]  /*0290*/  EXIT ;  /* 0x000000000000794d */ /* 0x000fea0003800000 */
.L_x_0:
[----:B------:R-:W-:-:S00]  /*02a0*/  BRA `(.L_x_0) ;  /* 0xfffffffc00fc7947 */ /* 0x000fc0000383ffff */
[----:B------:R-:W-:-:S00]  /*02b0*/  NOP ;  /* 0x0000000000007918 */ /* 0x000fc00000000000 */
        /* <DEDUP_REMOVED lines=12> */
.L_x_1:


//--------------------- .nv.constant0.triton_poi_fused_convolution_leaky_relu_4 --------------------------
	.section	.nv.constant0.triton_poi_fused_convolution_leaky_relu_4,"a",@progbits
	.sectionflags	@""
	.align	4
.nv.constant0.triton_poi_fused_convolution_leaky_relu_4:
	.zero		556
